//
// Generated by NVIDIA NVVM Compiler
//
// Compiler Build ID: CL-36424714
// Cuda compilation tools, release 13.0, V13.0.88
// Based on NVVM 20.0.0
//

.version 9.0
.target sm_100
.address_size 64

	// .globl	_Z6reducePfS_i
.extern .shared .align 16 .b8 tmp[];

.visible .entry _Z6reducePfS_i(
	.param .u64 .ptr .align 1 _Z6reducePfS_i_param_0,
	.param .u64 .ptr .align 1 _Z6reducePfS_i_param_1,
	.param .u32 _Z6reducePfS_i_param_2
)
{
	.reg .pred 	%p<5>;
	.reg .b32 	%r<13>;
	.reg .b32 	%f<6>;
	.reg .b64 	%rd<9>;

	ld.param.u64 	%rd1, [_Z6reducePfS_i_param_0];
	ld.param.u64 	%rd2, [_Z6reducePfS_i_param_1];
	cvta.to.global.u64 	%rd3, %rd2;
	mov.u32 	%r1, %tid.x;
	mov.u32 	%r2, %ctaid.x;
	mov.u32 	%r12, %ntid.x;
	mad.lo.s32 	%r7, %r2, %r12, %r1;
	mul.wide.u32 	%rd4, %r7, 4;
	add.s64 	%rd5, %rd3, %rd4;
	ld.global.f32 	%f1, [%rd5];
	shl.b32 	%r8, %r1, 2;
	mov.u32 	%r9, tmp;
	add.s32 	%r4, %r9, %r8;
	st.shared.f32 	[%r4], %f1;
	bar.sync 	0;
	setp.lt.u32 	%p1, %r12, 2;
	@%p1 bra 	$L__BB0_4;
$L__BB0_1:
	shr.u32 	%r6, %r12, 1;
	setp.ge.u32 	%p2, %r1, %r6;
	@%p2 bra 	$L__BB0_3;
	shl.b32 	%r10, %r6, 2;
	add.s32 	%r11, %r4, %r10;
	ld.shared.f32 	%f2, [%r11];
	ld.shared.f32 	%f3, [%r4];
	add.f32 	%f4, %f2, %f3;
	st.shared.f32 	[%r4], %f4;
$L__BB0_3:
	bar.sync 	0;
	setp.gt.u32 	%p3, %r12, 3;
	mov.u32 	%r12, %r6;
	@%p3 bra 	$L__BB0_1;
$L__BB0_4:
	setp.ne.s32 	%p4, %r1, 0;
	@%p4 bra 	$L__BB0_6;
	ld.shared.f32 	%f5, [tmp];
	cvta.to.global.u64 	%rd6, %rd1;
	mul.wide.u32 	%rd7, %r2, 4;
	add.s64 	%rd8, %rd6, %rd7;
	st.global.f32 	[%rd8], %f5;
$L__BB0_6:
	ret;

}


// ===== COMPILED SASS (sm_100) =====

	.target	sm_100

	.elftype	@"ET_EXEC"


//--------------------- .note.nv.tkinfo           --------------------------
	.section	.note.nv.tkinfo,"",@"SHT_NOTE"
	.sectionflags	@"SHF_NOTE_NV_TKINFO"
	.tkinfo
        /*0018*/ 	.word	0x00000002
        /*0030*/ 	.string	""
        /*0030*/ 	.string	"ptxas"
        /*0030*/ 	.string	"Cuda compilation tools, release 13.0, V13.0.88"
        /*0030*/ 	.string	"Build cuda_13.0.r13.0/compiler.36424714_0"
        /*0030*/ 	.string	"-arch sm_100 -m 64 "



//--------------------- .note.nv.cuinfo           --------------------------
	.section	.note.nv.cuinfo,"",@"SHT_NOTE"
	.sectionflags	@"SHF_NOTE_NV_CUINFO"
        /*0018*/ 	.short	0x0002
        /*001a*/ 	.short	0x0064
        /*001c*/ 	.short	0x0082
	.zero		2


//--------------------- .nv.info                  --------------------------
	.section	.nv.info,"",@"SHT_CUDA_INFO"
	.align	4


	//----- nvinfo : EIATTR_REGCOUNT
	.align		4
        /*0000*/ 	.byte	0x04, 0x2f
        /*0002*/ 	.short	(.L_1 - .L_0)
	.align		4
.L_0:
        /*0004*/ 	.word	index@(_Z6reducePfS_i)
        /*0008*/ 	.word	0x0000000b


	//----- nvinfo : EIATTR_FRAME_SIZE
	.align		4
.L_1:
        /*000c*/ 	.byte	0x04, 0x11
        /*000e*/ 	.short	(.L_3 - .L_2)
	.align		4
.L_2:
        /*0010*/ 	.word	index@(_Z6reducePfS_i)
        /*0014*/ 	.word	0x00000000


	//----- nvinfo : EIATTR_MIN_STACK_SIZE
	.align		4
.L_3:
        /*0018*/ 	.byte	0x04, 0x12
        /*001a*/ 	.short	(.L_5 - .L_4)
	.align		4
.L_4:
        /*001c*/ 	.word	index@(_Z6reducePfS_i)
        /*0020*/ 	.word	0x00000000
.L_5:


//--------------------- .nv.compat                --------------------------
	.section	.nv.compat,"",@"SHT_CUDA_COMPAT_INFO"
	.align	4
        /*0000*/ 	.byte	0x02, 0x09, 0x00, 0x00, 0x02, 0x02, 0x01, 0x00, 0x02, 0x05, 0x05, 0x00, 0x03, 0x07, 0x01, 0x01
        /*0010*/ 	.byte	0x02, 0x03, 0x00, 0x00, 0x02, 0x06, 0x01, 0x00, 0x04, 0x0b, 0x08, 0x00, 0x09, 0x00, 0x00, 0x00
        /*0020*/ 	.byte	0x00, 0x00, 0x00, 0x00


//--------------------- .nv.info._Z6reducePfS_i   --------------------------
	.section	.nv.info._Z6reducePfS_i,"",@"SHT_CUDA_INFO"
	.sectionflags	@""
	.align	4


	//----- nvinfo : EIATTR_CUDA_API_VERSION
	.align		4
        /*0000*/ 	.byte	0x04, 0x37
        /*0002*/ 	.short	(.L_7 - .L_6)
.L_6:
        /*0004*/ 	.word	0x00000082


	//----- nvinfo : EIATTR_KPARAM_INFO
	.align		4
.L_7:
        /*0008*/ 	.byte	0x04, 0x17
        /*000a*/ 	.short	(.L_9 - .L_8)
.L_8:
        /*000c*/ 	.word	0x00000000
        /*0010*/ 	.short	0x0002
        /*0012*/ 	.short	0x0010
        /*0014*/ 	.byte	0x00, 0xf0, 0x11, 0x00


	//----- nvinfo : EIATTR_KPARAM_INFO
	.align		4
.L_9:
        /*0018*/ 	.byte	0x04, 0x17
        /*001a*/ 	.short	(.L_11 - .L_10)
.L_10:
        /*001c*/ 	.word	0x00000000
        /*0020*/ 	.short	0x0001
        /*0022*/ 	.short	0x0008
        /*0024*/ 	.byte	0x00, 0xf5, 0x21, 0x00


	//----- nvinfo : EIATTR_KPARAM_INFO
	.align		4
.L_11:
        /*0028*/ 	.byte	0x04, 0x17
        /*002a*/ 	.short	(.L_13 - .L_12)
.L_12:
        /*002c*/ 	.word	0x00000000
        /*0030*/ 	.short	0x0000
        /*0032*/ 	.short	0x0000
        /*0034*/ 	.byte	0x00, 0xf5, 0x21, 0x00


	//----- nvinfo : EIATTR_SPARSE_MMA_MASK
	.align		4
.L_13:
        /*0038*/ 	.byte	0x03, 0x50
        /*003a*/ 	.short	0x0000


	//----- nvinfo : EIATTR_MAXREG_COUNT
	.align		4
        /*003c*/ 	.byte	0x03, 0x1b
        /*003e*/ 	.short	0x00ff


	//----- nvinfo : EIATTR_NUM_BARRIERS
	.align		4
        /*0040*/ 	.byte	0x02, 0x4c
        /*0042*/ 	.byte	0x01
	.zero		1


	//----- nvinfo : EIATTR_MERCURY_ISA_VERSION
	.align		4
        /*0044*/ 	.byte	0x03, 0x5f
        /*0046*/ 	.short	0x0101


	//----- nvinfo : EIATTR_VRC_CTA_INIT_COUNT
	.align		4
        /*0048*/ 	.byte	0x02, 0x4a
	.zero		1
	.zero		1


	//----- nvinfo : EIATTR_EXIT_INSTR_OFFSETS
	.align		4
        /*004c*/ 	.byte	0x04, 0x1c
        /*004e*/ 	.short	(.L_15 - .L_14)


	//   ....[0]....
.L_14:
        /*0050*/ 	.word	0x000001e0


	//   ....[1]....
        /*0054*/ 	.word	0x00000260


	//----- nvinfo : EIATTR_CBANK_PARAM_SIZE
	.align		4
.L_15:
        /*0058*/ 	.byte	0x03, 0x19
        /*005a*/ 	.short	0x0014


	//----- nvinfo : EIATTR_PARAM_CBANK
	.align		4
        /*005c*/ 	.byte	0x04, 0x0a
        /*005e*/ 	.short	(.L_17 - .L_16)
	.align		4
.L_16:
        /*0060*/ 	.word	index@(.nv.constant0._Z6reducePfS_i)
        /*0064*/ 	.short	0x0380
        /*0066*/ 	.short	0x0014


	//----- nvinfo : EIATTR_SW_WAR
	.align		4
.L_17:
        /*0068*/ 	.byte	0x04, 0x36
        /*006a*/ 	.short	(.L_19 - .L_18)
.L_18:
        /*006c*/ 	.word	0x00000008
.L_19:


//--------------------- .nv.callgraph             --------------------------
	.section	.nv.callgraph,"",@"SHT_CUDA_CALLGRAPH"
	.align	4
	.sectionentsize	8
	.align		4
        /*0000*/ 	.word	0x00000000
	.align		4
        /*0004*/ 	.word	0xffffffff
	.align		4
        /*0008*/ 	.word	0x00000000
	.align		4
        /*000c*/ 	.word	0xfffffffe
	.align		4
        /*0010*/ 	.word	0x00000000
	.align		4
        /*0014*/ 	.word	0xfffffffd
	.align		4
        /*0018*/ 	.word	0x00000000
	.align		4
        /*001c*/ 	.word	0xfffffffc


//--------------------- .text._Z6reducePfS_i      --------------------------
	.section	.text._Z6reducePfS_i,"ax",@progbits
	.align	128
        .global         _Z6reducePfS_i
        .type           _Z6reducePfS_i,@function
        .size           _Z6reducePfS_i,(.L_x_3 - _Z6reducePfS_i)
        .other          _Z6reducePfS_i,@"STO_CUDA_ENTRY STV_DEFAULT"
_Z6reducePfS_i:
.text._Z6reducePfS_i:
[----:B------:R-:W-:Y:S01]  /*0000*/  LDC R1, c[0x0][0x37c] ;  /* 0x0000df00ff017b82 */ /* 0x000fe20000000800 */
[----:B------:R-:W0:Y:S07]  /*0010*/  S2R R6, SR_TID.X ;  /* 0x0000000000067919 */ /* 0x000e2e0000002100 */
[----:B------:R-:W1:Y:S01]  /*0020*/  LDC.64 R2, c[0x0][0x388] ;  /* 0x0000e200ff027b82 */ /* 0x000e620000000a00 */
[----:B------:R-:W0:Y:S01]  /*0030*/  LDCU UR8, c[0x0][0x360] ;  /* 0x00006c00ff0877ac */ /* 0x000e220008000800 */
[----:B------:R-:W0:Y:S01]  /*0040*/  S2R R7, SR_CTAID.X ;  /* 0x0000000000077919 */ /* 0x000e220000002500 */
[----:B------:R-:W2:Y:S01]  /*0050*/  LDCU.64 UR6, c[0x0][0x358] ;  /* 0x00006b00ff0677ac */ /* 0x000ea20008000a00 */
[----:B0-----:R-:W-:-:S04]  /*0060*/  IMAD R5, R7, UR8, R6 ;  /* 0x0000000807057c24 */ /* 0x001fc8000f8e0206 */
[----:B-1----:R-:W-:-:S06]  /*0070*/  IMAD.WIDE.U32 R2, R5, 0x4, R2 ;  /* 0x0000000405027825 */ /* 0x002fcc00078e0002 */
[----:B--2---:R-:W2:Y:S01]  /*0080*/  LDG.E R2, desc[UR6][R2.64] ;  /* 0x0000000602027981 */ /* 0x004ea2000c1e1900 */
[----:B------:R-:W0:Y:S01]  /*0090*/  S2UR UR5, SR_CgaCtaId ;  /* 0x00000000000579c3 */ /* 0x000e220000008800 */
[----:B------:R-:W-:Y:S01]  /*00a0*/  UMOV UR4, 0x400 ;  /* 0x0000040000047882 */ /* 0x000fe20000000000 */
[----:B------:R-:W-:Y:S01]  /*00b0*/  UISETP.GE.U32.AND UP0, UPT, UR8, 0x2, UPT ;  /* 0x000000020800788c */ /* 0x000fe2000bf06070 */
[----:B------:R-:W-:Y:S01]  /*00c0*/  ISETP.NE.AND P0, PT, R6, RZ, PT ;  /* 0x000000ff0600720c */ /* 0x000fe20003f05270 */
[----:B0-----:R-:W-:-:S06]  /*00d0*/  ULEA UR4, UR5, UR4, 0x18 ;  /* 0x0000000405047291 */ /* 0x001fcc000f8ec0ff */
[----:B------:R-:W-:-:S05]  /*00e0*/  LEA R5, R6, UR4, 0x2 ;  /* 0x0000000406057c11 */ /* 0x000fca000f8e10ff */
[----:B--2---:R0:W-:Y:S01]  /*00f0*/  STS [R5], R2 ;  /* 0x0000000205007388 */ /* 0x0041e20000000800 */
[----:B------:R-:W-:Y:S06]  /*0100*/  BAR.SYNC.DEFER_BLOCKING 0x0 ;  /* 0x0000000000007b1d */ /* 0x000fec0000010000 */
[----:B------:R-:W-:Y:S05]  /*0110*/  BRA.U !UP0, `(.L_x_0) ;  /* 0x0000000108307547 */ /* 0x000fea000b800000 */
[----:B------:R-:W-:-:S07]  /*0120*/  IMAD.U32 R0, RZ, RZ, UR8 ;  /* 0x00000008ff007e24 */ /* 0x000fce000f8e00ff */
.L_x_1:
[----:B------:R-:W-:-:S04]  /*0130*/  SHF.R.U32.HI R8, RZ, 0x1, R0 ;  /* 0x00000001ff087819 */ /* 0x000fc80000011600 */
[----:B------:R-:W-:-:S13]  /*0140*/  ISETP.GE.U32.AND P1, PT, R6, R8, PT ;  /* 0x000000080600720c */ /* 0x000fda0003f26070 */
[----:B0-----:R-:W-:Y:S01]  /*0150*/  @!P1 LEA R2, R8, R5, 0x2 ;  /* 0x0000000508029211 */ /* 0x001fe200078e10ff */
[----:B------:R-:W-:Y:S05]  /*0160*/  @!P1 LDS R3, [R5] ;  /* 0x0000000005039984 */ /* 0x000fea0000000800 */
[----:B------:R-:W0:Y:S02]  /*0170*/  @!P1 LDS R2, [R2] ;  /* 0x0000000002029984 */ /* 0x000e240000000800 */
[----:B0-----:R-:W-:-:S05]  /*0180*/  @!P1 FADD R4, R2, R3 ;  /* 0x0000000302049221 */ /* 0x001fca0000000000 */
[----:B------:R1:W-:Y:S01]  /*0190*/  @!P1 STS [R5], R4 ;  /* 0x0000000405009388 */ /* 0x0003e20000000800 */
[----:B------:R-:W-:Y:S01]  /*01a0*/  BAR.SYNC.DEFER_BLOCKING 0x0 ;  /* 0x0000000000007b1d */ /* 0x000fe20000010000 */
[----:B------:R-:W-:Y:S01]  /*01b0*/  ISETP.GT.U32.AND P1, PT, R0, 0x3, PT ;  /* 0x000000030000780c */ /* 0x000fe20003f24070 */
[----:B------:R-:W-:-:S12]  /*01c0*/  IMAD.MOV.U32 R0, RZ, RZ, R8 ;  /* 0x000000ffff007224 */ /* 0x000fd800078e0008 */
[----:B-1----:R-:W-:Y:S05]  /*01d0*/  @P1 BRA `(.L_x_1) ;  /* 0xfffffffc00d41947 */ /* 0x002fea000383ffff */
.L_x_0:
[----:B------:R-:W-:Y:S05]  /*01e0*/  @P0 EXIT ;  /* 0x000000000000094d */ /* 0x000fea0003800000 */
[----:B------:R-:W1:Y:S01]  /*01f0*/  S2UR UR5, SR_CgaCtaId ;  /* 0x00000000000579c3 */ /* 0x000e620000008800 */
[----:B------:R-:W-:-:S07]  /*0200*/  UMOV UR4, 0x400 ;  /* 0x0000040000047882 */ /* 0x000fce0000000000 */
[----:B0-----:R-:W0:Y:S01]  /*0210*/  LDC.64 R2, c[0x0][0x380] ;  /* 0x0000e000ff027b82 */ /* 0x001e220000000a00 */
[----:B-1----:R-:W-:Y:S01]  /*0220*/  ULEA UR4, UR5, UR4, 0x18 ;  /* 0x0000000405047291 */ /* 0x002fe2000f8ec0ff */
[----:B0-----:R-:W-:-:S08]  /*0230*/  IMAD.WIDE.U32 R2, R7, 0x4, R2 ;  /* 0x0000000407027825 */ /* 0x001fd000078e0002 */
[----:B------:R-:W0:Y:S04]  /*0240*/  LDS R5, [UR4] ;  /* 0x00000004ff057984 */ /* 0x000e280008000800 */
[----:B0-----:R-:W-:Y:S01]  /*0250*/  STG.E desc[UR6][R2.64], R5 ;  /* 0x0000000502007986 */ /* 0x001fe2000c101906 */
[----:B------:R-:W-:Y:S05]  /*0260*/  EXIT ;  /* 0x000000000000794d */ /* 0x000fea0003800000 */
.L_x_2:
[----:B------:R-:W-:-:S00]  /*0270*/  BRA `(.L_x_2) ;  /* 0xfffffffc00fc7947 */ /* 0x000fc0000383ffff */
[----:B------:R-:W-:-:S00]  /*0280*/  NOP ;  /* 0x0000000000007918 */ /* 0x000fc00000000000 */
[----:B------:R-:W-:-:S00]  /*0290*/  NOP ;  /* 0x0000000000007918 */ /* 0x000fc00000000000 */
[----:B------:R-:W-:-:S00]  /*02a0*/  NOP ;  /* 0x0000000000007918 */ /* 0x000fc00000000000 */
[----:B------:R-:W-:-:S00]  /*02b0*/  NOP ;  /* 0x0000000000007918 */ /* 0x000fc00000000000 */
[----:B------:R-:W-:-:S00]  /*02c0*/  NOP ;  /* 0x0000000000007918 */ /* 0x000fc00000000000 */
[----:B------:R-:W-:-:S00]  /*02d0*/  NOP ;  /* 0x0000000000007918 */ /* 0x000fc00000000000 */
[----:B------:R-:W-:-:S00]  /*02e0*/  NOP ;  /* 0x0000000000007918 */ /* 0x000fc00000000000 */
[----:B------:R-:W-:-:S00]  /*02f0*/  NOP ;  /* 0x0000000000007918 */ /* 0x000fc00000000000 */
.L_x_3:


//--------------------- .nv.shared._Z6reducePfS_i --------------------------
	.section	.nv.shared._Z6reducePfS_i,"aw",@nobits
	.sectionflags	@""
	.align	16
	.zero		1024


//--------------------- .nv.shared.reserved.0     --------------------------
	.section	.nv.shared.reserved.0,"aw",@nobits
	.weak		__nv_reservedSMEM_offset_0_alias
	.size		__nv_reservedSMEM_offset_0_alias, 0, 64
	.other		__nv_reservedSMEM_offset_0_alias,@"STO_CUDA_RESERVED_SHARED STV_DEFAULT"
__nv_reservedSMEM_offset_0_alias:
	.zero		0
	.zero		64


//--------------------- .nv.constant0._Z6reducePfS_i --------------------------
	.section	.nv.constant0._Z6reducePfS_i,"a",@progbits
	.sectionflags	@""
	.align	4
.nv.constant0._Z6reducePfS_i:
	.zero		916


//--------------------- SYMBOLS --------------------------

	.type		.nv.reservedSmem.offset0,@object
	.size		.nv.reservedSmem.offset0,0x4
	.type		.nv.reservedSmem.cap,@object
	.size		.nv.reservedSmem.cap,0x4
